	.headerflags	@"EF_CUDA_TEXMODE_UNIFIED EF_CUDA_64BIT_ADDRESS EF_CUDA_ACCELERATORS EF_CUDA_SM90 EF_CUDA_VIRTUAL_SM(EF_CUDA_SM90)"
	.elftype	@"ET_EXEC"


//--------------------- .nv.info                  --------------------------
	.section	.nv.info,"",@"SHT_CUDA_INFO"
	.align	4


	//----- nvinfo : EIATTR_REGCOUNT
	.align		4
        /*0000*/ 	.byte	0x04, 0x2f
        /*0002*/ 	.short	(.L_3 - .L_2)
	.align		4
.L_2:
        /*0004*/ 	.word	index@(triton_poi_fused__native_batch_norm_legit_no_training_16)
        /*0008*/ 	.word	0x00000016


	//----- nvinfo : EIATTR_MIN_STACK_SIZE
	.align		4
.L_3:
        /*000c*/ 	.byte	0x04, 0x12
        /*000e*/ 	.short	(.L_5 - .L_4)
	.align		4
.L_4:
        /*0010*/ 	.word	index@(triton_poi_fused__native_batch_norm_legit_no_training_16)
        /*0014*/ 	.word	0x00000000


	//----- nvinfo : EIATTR_FRAME_SIZE
	.align		4
.L_5:
        /*0018*/ 	.byte	0x04, 0x11
        /*001a*/ 	.short	(.L_7 - .L_6)
	.align		4
.L_6:
        /*001c*/ 	.word	index@(triton_poi_fused__native_batch_norm_legit_no_training_16)
        /*0020*/ 	.word	0x00000000


	//----- nvinfo : EIATTR_MIN_STACK_SIZE
	.align		4
.L_7:
        /*0024*/ 	.byte	0x04, 0x12
        /*0026*/ 	.short	(.L_9 - .L_8)
	.align		4
.L_8:
        /*0028*/ 	.word	index@(triton_poi_fused__native_batch_norm_legit_no_training_16)
        /*002c*/ 	.word	0x00000000
.L_9:


//--------------------- .nv.info.triton_poi_fused__native_batch_norm_legit_no_training_16 --------------------------
	.section	.nv.info.triton_poi_fused__native_batch_norm_legit_no_training_16,"",@"SHT_CUDA_INFO"
	.sectionflags	@""
	.align	4


	//----- nvinfo : EIATTR_CUDA_API_VERSION
	.align		4
        /*0000*/ 	.byte	0x04, 0x37
        /*0002*/ 	.short	(.L_11 - .L_10)
.L_10:
        /*0004*/ 	.word	0x0000007c


	//----- nvinfo : EIATTR_KPARAM_INFO
	.align		4
.L_11:
        /*0008*/ 	.byte	0x04, 0x17
        /*000a*/ 	.short	(.L_13 - .L_12)
.L_12:
        /*000c*/ 	.word	0x00000000
        /*0010*/ 	.short	0x0006
        /*0012*/ 	.short	0x0030
        /*0014*/ 	.byte	0x00, 0xf0, 0x11, 0x00


	//----- nvinfo : EIATTR_KPARAM_INFO
	.align		4
.L_13:
        /*0018*/ 	.byte	0x04, 0x17
        /*001a*/ 	.short	(.L_15 - .L_14)
.L_14:
        /*001c*/ 	.word	0x00000000
        /*0020*/ 	.short	0x0005
        /*0022*/ 	.short	0x0028
        /*0024*/ 	.byte	0x00, 0xf4, 0x21, 0x00


	//----- nvinfo : EIATTR_KPARAM_INFO
	.align		4
.L_15:
        /*0028*/ 	.byte	0x04, 0x17
        /*002a*/ 	.short	(.L_17 - .L_16)
.L_16:
        /*002c*/ 	.word	0x00000000
        /*0030*/ 	.short	0x0004
        /*0032*/ 	.short	0x0020
        /*0034*/ 	.byte	0x00, 0xf4, 0x21, 0x00


	//----- nvinfo : EIATTR_KPARAM_INFO
	.align		4
.L_17:
        /*0038*/ 	.byte	0x04, 0x17
        /*003a*/ 	.short	(.L_19 - .L_18)
.L_18:
        /*003c*/ 	.word	0x00000000
        /*0040*/ 	.short	0x0003
        /*0042*/ 	.short	0x0018
        /*0044*/ 	.byte	0x00, 0xf4, 0x21, 0x00


	//----- nvinfo : EIATTR_KPARAM_INFO
	.align		4
.L_19:
        /*0048*/ 	.byte	0x04, 0x17
        /*004a*/ 	.short	(.L_21 - .L_20)
.L_20:
        /*004c*/ 	.word	0x00000000
        /*0050*/ 	.short	0x0002
        /*0052*/ 	.short	0x0010
        /*0054*/ 	.byte	0x00, 0xf4, 0x21, 0x00


	//----- nvinfo : EIATTR_KPARAM_INFO
	.align		4
.L_21:
        /*0058*/ 	.byte	0x04, 0x17
        /*005a*/ 	.short	(.L_23 - .L_22)
.L_22:
        /*005c*/ 	.word	0x00000000
        /*0060*/ 	.short	0x0001
        /*0062*/ 	.short	0x0008
        /*0064*/ 	.byte	0x00, 0xf4, 0x21, 0x00


	//----- nvinfo : EIATTR_KPARAM_INFO
	.align		4
.L_23:
        /*0068*/ 	.byte	0x04, 0x17
        /*006a*/ 	.short	(.L_25 - .L_24)
.L_24:
        /*006c*/ 	.word	0x00000000
        /*0070*/ 	.short	0x0000
        /*0072*/ 	.short	0x0000
        /*0074*/ 	.byte	0x00, 0xf4, 0x21, 0x00


	//----- nvinfo : EIATTR_SPARSE_MMA_MASK
	.align		4
.L_25:
        /*0078*/ 	.byte	0x03, 0x50
        /*007a*/ 	.short	0x0000


	//----- nvinfo : EIATTR_MAXREG_COUNT
	.align		4
        /*007c*/ 	.byte	0x03, 0x1b
        /*007e*/ 	.short	0x00ff


	//----- nvinfo : EIATTR_EXIT_INSTR_OFFSETS
	.align		4
        /*0080*/ 	.byte	0x04, 0x1c
        /*0082*/ 	.short	(.L_27 - .L_26)


	//   ....[0]....
.L_26:
        /*0084*/ 	.word	0x000003d0


	//   ....[1]....
        /*0088*/ 	.word	0x000003f0


	//----- nvinfo : EIATTR_REQNTID
	.align		4
.L_27:
        /*008c*/ 	.byte	0x04, 0x10
        /*008e*/ 	.short	(.L_29 - .L_28)
.L_28:
        /*0090*/ 	.word	0x00000080
        /*0094*/ 	.word	0x00000001
        /*0098*/ 	.word	0x00000001


	//----- nvinfo : EIATTR_CBANK_PARAM_SIZE
	.align		4
.L_29:
        /*009c*/ 	.byte	0x03, 0x19
        /*009e*/ 	.short	0x0034


	//----- nvinfo : EIATTR_PARAM_CBANK
	.align		4
        /*00a0*/ 	.byte	0x04, 0x0a
        /*00a2*/ 	.short	(.L_31 - .L_30)
	.align		4
.L_30:
        /*00a4*/ 	.word	index@(.nv.constant0.triton_poi_fused__native_batch_norm_legit_no_training_16)
        /*00a8*/ 	.short	0x0210
        /*00aa*/ 	.short	0x0034


	//----- nvinfo : EIATTR_SW_WAR
	.align		4
.L_31:
        /*00ac*/ 	.byte	0x04, 0x36
        /*00ae*/ 	.short	(.L_33 - .L_32)
.L_32:
        /*00b0*/ 	.word	0x00000008
.L_33:


//--------------------- .nv.callgraph             --------------------------
	.section	.nv.callgraph,"",@"SHT_CUDA_CALLGRAPH"
	.align	4
	.sectionentsize	8
	.align		4
        /*0000*/ 	.word	0x00000000
	.align		4
        /*0004*/ 	.word	0xffffffff
	.align		4
        /*0008*/ 	.word	0x00000000
	.align		4
        /*000c*/ 	.word	0xfffffffe
	.align		4
        /*0010*/ 	.word	0x00000000
	.align		4
        /*0014*/ 	.word	0xfffffffd
	.align		4
        /*0018*/ 	.word	0x00000000
	.align		4
        /*001c*/ 	.word	0xfffffffc


//--------------------- .nv.constant4             --------------------------
	.section	.nv.constant4,"a",@progbits
	.align	8
	.align		8
.nv.constant4:
        /*0000*/ 	.dword	_$_str
	.align		8
        /*0008*/ 	.dword	_$_str_$_2


//--------------------- .text.triton_poi_fused__native_batch_norm_legit_no_training_16 --------------------------
	.section	.text.triton_poi_fused__native_batch_norm_legit_no_training_16,"ax",@progbits
	.align	128
        .global         triton_poi_fused__native_batch_norm_legit_no_training_16
        .type           triton_poi_fused__native_batch_norm_legit_no_training_16,@function
        .size           triton_poi_fused__native_batch_norm_legit_no_training_16,(.L_x_1 - triton_poi_fused__native_batch_norm_legit_no_training_16)
        .other          triton_poi_fused__native_batch_norm_legit_no_training_16,@"STO_CUDA_ENTRY STV_DEFAULT"
triton_poi_fused__native_batch_norm_legit_no_training_16:
.text.triton_poi_fused__native_batch_norm_legit_no_training_16:
[----:B------:R-:W0:Y:S01]  /*0000*/  LDC R1, c[0x0][0x28] ;  /* 0x00000a00ff017b82 */ /* 0x000e220000000800 */
[----:B------:R-:W1:Y:S07]  /*0010*/  S2R R0, SR_TID.X ;  /* 0x0000000000007919 */ /* 0x000e6e0000002100 */
[----:B------:R-:W2:Y:S01]  /*0020*/  LDC.64 R8, c[0x0][0x220] ;  /* 0x00008800ff087b82 */ /* 0x000ea20000000a00 */
[----:B------:R-:W-:Y:S01]  /*0030*/  ULDC.64 UR4, c[0x0][0x208] ;  /* 0x0000820000047ab9 */ /* 0x000fe20000000a00 */
[----:B------:R-:W3:Y:S06]  /*0040*/  S2R R3, SR_CTAID.X ;  /* 0x0000000000037919 */ /* 0x000eec0000002500 */
[----:B------:R-:W4:Y:S08]  /*0050*/  LDC.64 R12, c[0x0][0x210] ;  /* 0x00008400ff0c7b82 */ /* 0x000f300000000a00 */
[----:B------:R-:W5:Y:S08]  /*0060*/  LDC.64 R14, c[0x0][0x218] ;  /* 0x00008600ff0e7b82 */ /* 0x000f700000000a00 */
[----:B------:R-:W5:Y:S01]  /*0070*/  LDC.64 R16, c[0x0][0x228] ;  /* 0x00008a00ff107b82 */ /* 0x000f620000000a00 */
[----:B-1----:R-:W-:-:S07]  /*0080*/  SHF.L.U32 R0, R0, 0x1, RZ ;  /* 0x0000000100007819 */ /* 0x002fce00000006ff */
[----:B------:R-:W1:Y:S01]  /*0090*/  LDC.64 R18, c[0x0][0x230] ;  /* 0x00008c00ff127b82 */ /* 0x000e620000000a00 */
[----:B------:R-:W-:-:S04]  /*00a0*/  LOP3.LUT R0, R0, 0xfe, RZ, 0xc0, !PT ;  /* 0x000000fe00007812 */ /* 0x000fc800078ec0ff */
[----:B---3--:R-:W-:-:S04]  /*00b0*/  LEA R0, R3, R0, 0x8 ;  /* 0x0000000003007211 */ /* 0x008fc800078e40ff */
[C---:B------:R-:W-:Y:S01]  /*00c0*/  ISETP.GE.AND P4, PT, R0.reuse, 0x1800, PT ;  /* 0x000018000000780c */ /* 0x040fe20003f86270 */
[----:B------:R-:W-:-:S05]  /*00d0*/  IMAD.HI R2, R0, 0x2aaaaaab, RZ ;  /* 0x2aaaaaab00027827 */ /* 0x000fca00078e02ff */
[----:B------:R-:W-:-:S04]  /*00e0*/  SHF.R.U32.HI R3, RZ, 0x1f, R2 ;  /* 0x0000001fff037819 */ /* 0x000fc80000011602 */
[----:B------:R-:W-:-:S05]  /*00f0*/  LEA.HI R3, R2, R3, RZ, 0x1c ;  /* 0x0000000302037211 */ /* 0x000fca00078fe0ff */
[----:B------:R-:W-:Y:S01]  /*0100*/  IMAD R11, R3, -0x60, R0 ;  /* 0xffffffa0030b7824 */ /* 0x000fe200078e0200 */
[----:B------:R-:W-:-:S03]  /*0110*/  CS2R R2, SRZ ;  /* 0x0000000000027805 */ /* 0x000fc6000001ff00 */
[----:B--2---:R-:W-:-:S05]  /*0120*/  IMAD.WIDE R8, R11, 0x4, R8 ;  /* 0x000000040b087825 */ /* 0x004fca00078e0208 */
[----:B------:R2:W3:Y:S01]  /*0130*/  @!P4 LDG.E.EL.64 R2, desc[UR4][R8.64] ;  /* 0x000000040802c981 */ /* 0x0004e2000c2e1b00 */
[----:B------:R-:W-:Y:S02]  /*0140*/  CS2R R4, SRZ ;  /* 0x0000000000047805 */ /* 0x000fe4000001ff00 */
[----:B------:R-:W-:Y:S01]  /*0150*/  CS2R R6, SRZ ;  /* 0x0000000000067805 */ /* 0x000fe2000001ff00 */
[----:B----4-:R-:W-:-:S04]  /*0160*/  IMAD.WIDE R12, R0, 0x4, R12 ;  /* 0x00000004000c7825 */ /* 0x010fc800078e020c */
[C---:B-----5:R-:W-:Y:S01]  /*0170*/  IMAD.WIDE R14, R11.reuse, 0x4, R14 ;  /* 0x000000040b0e7825 */ /* 0x060fe200078e020e */
[----:B------:R-:W4:Y:S04]  /*0180*/  @!P4 LDG.E.64 R4, desc[UR4][R12.64] ;  /* 0x000000040c04c981 */ /* 0x000f28000c1e1b00 */
[----:B------:R5:W4:Y:S01]  /*0190*/  @!P4 LDG.E.EL.64 R6, desc[UR4][R14.64] ;  /* 0x000000040e06c981 */ /* 0x000b22000c2e1b00 */
[----:B0-----:R-:W-:Y:S01]  /*01a0*/  IMAD.WIDE R16, R11, 0x4, R16 ;  /* 0x000000040b107825 */ /* 0x001fe200078e0210 */
[----:B--2---:R-:W-:-:S03]  /*01b0*/  CS2R R8, SRZ ;  /* 0x0000000000087805 */ /* 0x004fc6000001ff00 */
[----:B-1----:R-:W-:Y:S01]  /*01c0*/  IMAD.WIDE R18, R11, 0x4, R18 ;  /* 0x000000040b127825 */ /* 0x002fe200078e0212 */
[----:B------:R-:W-:-:S04]  /*01d0*/  CS2R R10, SRZ ;  /* 0x00000000000a7805 */ /* 0x000fc8000001ff00 */
[----:B------:R-:W2:Y:S04]  /*01e0*/  @!P4 LDG.E.EL.64 R8, desc[UR4][R18.64] ;  /* 0x000000041208c981 */ /* 0x000ea8000c2e1b00 */
[----:B------:R-:W2:Y:S01]  /*01f0*/  @!P4 LDG.E.EL.64 R10, desc[UR4][R16.64] ;  /* 0x00000004100ac981 */ /* 0x000ea2000c2e1b00 */
[----:B-----5:R-:W-:Y:S01]  /*0200*/  HFMA2.MMA R15, -RZ, RZ, 1.625, 0 ;  /* 0x3e800000ff0f7435 */ /* 0x020fe200000001ff */
[----:B---3--:R-:W-:Y:S01]  /*0210*/  FADD R2, R2, 9.9999997473787516356e-06 ;  /* 0x3727c5ac02027421 */ /* 0x008fe20000000000 */
[----:B------:R-:W-:-:S03]  /*0220*/  FADD R12, R3, 9.9999997473787516356e-06 ;  /* 0x3727c5ac030c7421 */ /* 0x000fc60000000000 */
[----:B------:R0:W1:Y:S08]  /*0230*/  MUFU.SQRT R13, R2 ;  /* 0x00000002000d7308 */ /* 0x0000700000002000 */
[----:B------:R-:W3:Y:S01]  /*0240*/  MUFU.SQRT R14, R12 ;  /* 0x0000000c000e7308 */ /* 0x000ee20000002000 */
[----:B0-----:R-:W0:Y:S01]  /*0250*/  LDC.64 R2, c[0x0][0x238] ;  /* 0x00008e00ff027b82 */ /* 0x001e220000000a00 */
[----:B-1----:R-:W-:-:S02]  /*0260*/  FSETP.GT.AND P0, PT, R13, 8.50705917302346158658e+37, PT ;  /* 0x7e8000000d00780b */ /* 0x002fc40003f04000 */
[----:B------:R-:W-:Y:S02]  /*0270*/  FSETP.GEU.AND P2, PT, R13, 1.175494350822287508e-38, PT ;  /* 0x008000000d00780b */ /* 0x000fe40003f4e000 */
[C---:B---3--:R-:W-:Y:S02]  /*0280*/  FSETP.GT.AND P1, PT, R14.reuse, 8.50705917302346158658e+37, PT ;  /* 0x7e8000000e00780b */ /* 0x048fe40003f24000 */
[----:B------:R-:W-:-:S07]  /*0290*/  FSETP.GEU.AND P3, PT, R14, 1.175494350822287508e-38, PT ;  /* 0x008000000e00780b */ /* 0x000fce0003f6e000 */
[----:B------:R-:W-:-:S04]  /*02a0*/  @P0 FMUL R13, R13, 0.25 ;  /* 0x3e8000000d0d0820 */ /* 0x000fc80000400000 */
[----:B------:R-:W-:Y:S01]  /*02b0*/  @!P2 FMUL R13, R13, 16777216 ;  /* 0x4b8000000d0da820 */ /* 0x000fe20000400000 */
[----:B------:R-:W-:-:S04]  /*02c0*/  @P1 FMUL R14, R14, 0.25 ;  /* 0x3e8000000e0e1820 */ /* 0x000fc80000400000 */
[----:B------:R-:W-:Y:S01]  /*02d0*/  @!P3 FMUL R14, R14, 16777216 ;  /* 0x4b8000000e0eb820 */ /* 0x000fe20000400000 */
[----:B------:R-:W1:Y:S01]  /*02e0*/  MUFU.RCP R13, R13 ;  /* 0x0000000d000d7308 */ /* 0x000e620000001000 */
[----:B------:R-:W-:-:S07]  /*02f0*/  FSEL R12, R15, 1, P0 ;  /* 0x3f8000000f0c7808 */ /* 0x000fce0000000000 */
[----:B------:R-:W3:Y:S01]  /*0300*/  MUFU.RCP R14, R14 ;  /* 0x0000000e000e7308 */ /* 0x000ee20000001000 */
[----:B------:R-:W-:Y:S01]  /*0310*/  FSEL R15, R15, 1, P1 ;  /* 0x3f8000000f0f7808 */ /* 0x000fe20000800000 */
[----:B------:R-:W-:Y:S01]  /*0320*/  @!P2 FMUL R12, R12, 16777216 ;  /* 0x4b8000000c0ca820 */ /* 0x000fe20000400000 */
[----:B----4-:R-:W-:-:S03]  /*0330*/  FADD R4, -R6, R4 ;  /* 0x0000000406047221 */ /* 0x010fc60000000100 */
[----:B------:R-:W-:Y:S01]  /*0340*/  @!P3 FMUL R15, R15, 16777216 ;  /* 0x4b8000000f0fb820 */ /* 0x000fe20000400000 */
[----:B------:R-:W-:Y:S01]  /*0350*/  FADD R5, -R7, R5 ;  /* 0x0000000507057221 */ /* 0x000fe20000000100 */
[----:B-1----:R-:W-:Y:S02]  /*0360*/  FMUL R13, R13, R12 ;  /* 0x0000000c0d0d7220 */ /* 0x002fe40000400000 */
[----:B---3--:R-:W-:Y:S02]  /*0370*/  FMUL R6, R14, R15 ;  /* 0x0000000f0e067220 */ /* 0x008fe40000400000 */
[----:B------:R-:W-:Y:S02]  /*0380*/  FMUL R13, R4, R13 ;  /* 0x0000000d040d7220 */ /* 0x000fe40000400000 */
[----:B------:R-:W-:Y:S01]  /*0390*/  FMUL R6, R5, R6 ;  /* 0x0000000605067220 */ /* 0x000fe20000400000 */
[----:B0-----:R-:W-:-:S04]  /*03a0*/  IMAD.WIDE R2, R0, 0x4, R2 ;  /* 0x0000000400027825 */ /* 0x001fc800078e0202 */
[----:B--2---:R-:W-:Y:S01]  /*03b0*/  FFMA R8, R13, R10, R8 ;  /* 0x0000000a0d087223 */ /* 0x004fe20000000008 */
[----:B------:R-:W-:Y:S01]  /*03c0*/  FFMA R9, R6, R11, R9 ;  /* 0x0000000b06097223 */ /* 0x000fe20000000009 */
[----:B------:R-:W-:Y:S06]  /*03d0*/  @P4 EXIT ;  /* 0x000000000000494d */ /* 0x000fec0003800000 */
[----:B------:R-:W-:Y:S01]  /*03e0*/  STG.E.64 desc[UR4][R2.64], R8 ;  /* 0x0000000802007986 */ /* 0x000fe2000c101b04 */
[----:B------:R-:W-:Y:S05]  /*03f0*/  EXIT ;  /* 0x000000000000794d */ /* 0x000fea0003800000 */
.L_x_0:
[----:B------:R-:W-:-:S00]  /*0400*/  BRA `(.L_x_0) ;  /* 0xfffffffc00fc7947 */ /* 0x000fc0000383ffff */
[----:B------:R-:W-:-:S00]  /*0410*/  NOP ;  /* 0x0000000000007918 */ /* 0x000fc00000000000 */
        /* <DEDUP_REMOVED lines=14> */
.L_x_1:


//--------------------- .nv.global.init           --------------------------
	.section	.nv.global.init,"aw",@progbits
.nv.global.init:
	.type		_$_str,@object
	.size		_$_str,(_$_str_$_2 - _$_str)
_$_str:
        /*0000*/ 	.byte	0x5f, 0x5f, 0x43, 0x55, 0x44, 0x41, 0x5f, 0x46, 0x54, 0x5a, 0x00
	.type		_$_str_$_2,@object
	.size		_$_str_$_2,(.L_1 - _$_str_$_2)
_$_str_$_2:
        /*000b*/ 	.byte	0x5f, 0x5f, 0x43, 0x55, 0x44, 0x41, 0x5f, 0x50, 0x52, 0x45, 0x43, 0x5f, 0x53, 0x51, 0x52, 0x54
        /*001b*/ 	.byte	0x00
.L_1:


//--------------------- .nv.constant0.triton_poi_fused__native_batch_norm_legit_no_training_16 --------------------------
	.section	.nv.constant0.triton_poi_fused__native_batch_norm_legit_no_training_16,"a",@progbits
	.sectionflags	@""
	.align	4
.nv.constant0.triton_poi_fused__native_batch_norm_legit_no_training_16:
	.zero		580
